	.headerflags	@"EF_CUDA_TEXMODE_UNIFIED EF_CUDA_64BIT_ADDRESS EF_CUDA_ACCELERATORS EF_CUDA_SM90 EF_CUDA_VIRTUAL_SM(EF_CUDA_SM90)"
	.elftype	@"ET_EXEC"


//--------------------- .nv.info                  --------------------------
	.section	.nv.info,"",@"SHT_CUDA_INFO"
	.align	4


	//----- nvinfo : EIATTR_REGCOUNT
	.align		4
        /*0000*/ 	.byte	0x04, 0x2f
        /*0002*/ 	.short	(.L_1 - .L_0)
	.align		4
.L_0:
        /*0004*/ 	.word	index@(triton_poi_fused_add_avg_pool2d_7)
        /*0008*/ 	.word	0x00000020


	//----- nvinfo : EIATTR_MIN_STACK_SIZE
	.align		4
.L_1:
        /*000c*/ 	.byte	0x04, 0x12
        /*000e*/ 	.short	(.L_3 - .L_2)
	.align		4
.L_2:
        /*0010*/ 	.word	index@(triton_poi_fused_add_avg_pool2d_7)
        /*0014*/ 	.word	0x00000000


	//----- nvinfo : EIATTR_FRAME_SIZE
	.align		4
.L_3:
        /*0018*/ 	.byte	0x04, 0x11
        /*001a*/ 	.short	(.L_5 - .L_4)
	.align		4
.L_4:
        /*001c*/ 	.word	index@(triton_poi_fused_add_avg_pool2d_7)
        /*0020*/ 	.word	0x00000000


	//----- nvinfo : EIATTR_MIN_STACK_SIZE
	.align		4
.L_5:
        /*0024*/ 	.byte	0x04, 0x12
        /*0026*/ 	.short	(.L_7 - .L_6)
	.align		4
.L_6:
        /*0028*/ 	.word	index@(triton_poi_fused_add_avg_pool2d_7)
        /*002c*/ 	.word	0x00000000
.L_7:


//--------------------- .nv.info.triton_poi_fused_add_avg_pool2d_7 --------------------------
	.section	.nv.info.triton_poi_fused_add_avg_pool2d_7,"",@"SHT_CUDA_INFO"
	.sectionflags	@""
	.align	4


	//----- nvinfo : EIATTR_CUDA_API_VERSION
	.align		4
        /*0000*/ 	.byte	0x04, 0x37
        /*0002*/ 	.short	(.L_9 - .L_8)
.L_8:
        /*0004*/ 	.word	0x0000007c


	//----- nvinfo : EIATTR_KPARAM_INFO
	.align		4
.L_9:
        /*0008*/ 	.byte	0x04, 0x17
        /*000a*/ 	.short	(.L_11 - .L_10)
.L_10:
        /*000c*/ 	.word	0x00000000
        /*0010*/ 	.short	0x0002
        /*0012*/ 	.short	0x0010
        /*0014*/ 	.byte	0x00, 0xf0, 0x11, 0x00


	//----- nvinfo : EIATTR_KPARAM_INFO
	.align		4
.L_11:
        /*0018*/ 	.byte	0x04, 0x17
        /*001a*/ 	.short	(.L_13 - .L_12)
.L_12:
        /*001c*/ 	.word	0x00000000
        /*0020*/ 	.short	0x0001
        /*0022*/ 	.short	0x0008
        /*0024*/ 	.byte	0x00, 0xf4, 0x21, 0x00


	//----- nvinfo : EIATTR_KPARAM_INFO
	.align		4
.L_13:
        /*0028*/ 	.byte	0x04, 0x17
        /*002a*/ 	.short	(.L_15 - .L_14)
.L_14:
        /*002c*/ 	.word	0x00000000
        /*0030*/ 	.short	0x0000
        /*0032*/ 	.short	0x0000
        /*0034*/ 	.byte	0x00, 0xf4, 0x21, 0x00


	//----- nvinfo : EIATTR_SPARSE_MMA_MASK
	.align		4
.L_15:
        /*0038*/ 	.byte	0x03, 0x50
        /*003a*/ 	.short	0x0000


	//----- nvinfo : EIATTR_MAXREG_COUNT
	.align		4
        /*003c*/ 	.byte	0x03, 0x1b
        /*003e*/ 	.short	0x00ff


	//----- nvinfo : EIATTR_EXIT_INSTR_OFFSETS
	.align		4
        /*0040*/ 	.byte	0x04, 0x1c
        /*0042*/ 	.short	(.L_17 - .L_16)


	//   ....[0]....
.L_16:
        /*0044*/ 	.word	0x00000640


	//   ....[1]....
        /*0048*/ 	.word	0x00000660


	//----- nvinfo : EIATTR_REQNTID
	.align		4
.L_17:
        /*004c*/ 	.byte	0x04, 0x10
        /*004e*/ 	.short	(.L_19 - .L_18)
.L_18:
        /*0050*/ 	.word	0x00000080
        /*0054*/ 	.word	0x00000001
        /*0058*/ 	.word	0x00000001


	//----- nvinfo : EIATTR_CBANK_PARAM_SIZE
	.align		4
.L_19:
        /*005c*/ 	.byte	0x03, 0x19
        /*005e*/ 	.short	0x0014


	//----- nvinfo : EIATTR_PARAM_CBANK
	.align		4
        /*0060*/ 	.byte	0x04, 0x0a
        /*0062*/ 	.short	(.L_21 - .L_20)
	.align		4
.L_20:
        /*0064*/ 	.word	index@(.nv.constant0.triton_poi_fused_add_avg_pool2d_7)
        /*0068*/ 	.short	0x0210
        /*006a*/ 	.short	0x0014


	//----- nvinfo : EIATTR_SW_WAR
	.align		4
.L_21:
        /*006c*/ 	.byte	0x04, 0x36
        /*006e*/ 	.short	(.L_23 - .L_22)
.L_22:
        /*0070*/ 	.word	0x00000008
.L_23:


//--------------------- .nv.callgraph             --------------------------
	.section	.nv.callgraph,"",@"SHT_CUDA_CALLGRAPH"
	.align	4
	.sectionentsize	8
	.align		4
        /*0000*/ 	.word	0x00000000
	.align		4
        /*0004*/ 	.word	0xffffffff
	.align		4
        /*0008*/ 	.word	0x00000000
	.align		4
        /*000c*/ 	.word	0xfffffffe
	.align		4
        /*0010*/ 	.word	0x00000000
	.align		4
        /*0014*/ 	.word	0xfffffffd
	.align		4
        /*0018*/ 	.word	0x00000000
	.align		4
        /*001c*/ 	.word	0xfffffffc


//--------------------- .text.triton_poi_fused_add_avg_pool2d_7 --------------------------
	.section	.text.triton_poi_fused_add_avg_pool2d_7,"ax",@progbits
	.align	128
        .global         triton_poi_fused_add_avg_pool2d_7
        .type           triton_poi_fused_add_avg_pool2d_7,@function
        .size           triton_poi_fused_add_avg_pool2d_7,(.L_x_1 - triton_poi_fused_add_avg_pool2d_7)
        .other          triton_poi_fused_add_avg_pool2d_7,@"STO_CUDA_ENTRY STV_DEFAULT"
triton_poi_fused_add_avg_pool2d_7:
.text.triton_poi_fused_add_avg_pool2d_7:
[----:B------:R-:W0:Y:S01]  /*0000*/  LDC R1, c[0x0][0x28] ;  /* 0x00000a00ff017b82 */ /* 0x000e220000000800 */
[----:B------:R-:W1:Y:S07]  /*0010*/  S2R R17, SR_TID.X ;  /* 0x0000000000117919 */ /* 0x000e6e0000002100 */
[----:B------:R-:W2:Y:S01]  /*0020*/  LDC.64 R4, c[0x0][0x218] ;  /* 0x00008600ff047b82 */ /* 0x000ea20000000a00 */
[----:B------:R-:W-:Y:S01]  /*0030*/  HFMA2.MMA R13, -RZ, RZ, 0, 0 ;  /* 0x00000000ff0d7435 */ /* 0x000fe200000001ff */
[----:B------:R-:W-:Y:S01]  /*0040*/  IMAD.MOV.U32 R14, RZ, RZ, RZ ;  /* 0x000000ffff0e7224 */ /* 0x000fe200078e00ff */
[----:B------:R-:W3:Y:S01]  /*0050*/  S2R R0, SR_CTAID.X ;  /* 0x0000000000007919 */ /* 0x000ee20000002500 */
[----:B------:R-:W-:Y:S01]  /*0060*/  ULDC.64 UR4, c[0x0][0x208] ;  /* 0x0000820000047ab9 */ /* 0x000fe20000000a00 */
[----:B-1----:R-:W-:-:S02]  /*0070*/  LOP3.LUT R17, R17, 0x7f, RZ, 0xc0, !PT ;  /* 0x0000007f11117812 */ /* 0x002fc400078ec0ff */
[----:B---3--:R-:W-:-:S03]  /*0080*/  SHF.R.S32.HI R2, RZ, 0x18, R0 ;  /* 0x00000018ff027819 */ /* 0x008fc60000011400 */
[----:B------:R-:W-:Y:S01]  /*0090*/  IMAD R17, R0, 0x80, R17 ;  /* 0x0000008000117824 */ /* 0x000fe200078e0211 */
[----:B------:R-:W-:-:S04]  /*00a0*/  SGXT R0, R2, 0x1 ;  /* 0x000000010200781a */ /* 0x000fc80000000200 */
[----:B------:R-:W-:Y:S02]  /*00b0*/  ISETP.GE.AND P3, PT, R17, 0x1800, PT ;  /* 0x000018001100780c */ /* 0x000fe40003f66270 */
[----:B------:R-:W-:-:S04]  /*00c0*/  LEA.HI R0, R0, R17, RZ, 0x4 ;  /* 0x0000001100007211 */ /* 0x000fc800078f20ff */
[----:B------:R-:W-:Y:S02]  /*00d0*/  SHF.R.S32.HI R9, RZ, 0x4, R0 ;  /* 0x00000004ff097819 */ /* 0x000fe40000011400 */
[----:B------:R-:W-:Y:S02]  /*00e0*/  LOP3.LUT R0, R0, 0xfffffff0, RZ, 0xc0, !PT ;  /* 0xfffffff000007812 */ /* 0x000fe400078ec0ff */
[----:B------:R-:W-:-:S03]  /*00f0*/  LEA.HI R2, R9, R9, RZ, 0x4 ;  /* 0x0000000909027211 */ /* 0x000fc600078f20ff */
[----:B------:R-:W-:Y:S01]  /*0100*/  IMAD.IADD R15, R17, 0x1, -R0 ;  /* 0x00000001110f7824 */ /* 0x000fe200078e0a00 */
[----:B------:R-:W-:-:S04]  /*0110*/  LOP3.LUT R2, R2, 0xfffffff0, RZ, 0xc0, !PT ;  /* 0xfffffff002027812 */ /* 0x000fc800078ec0ff */
[----:B------:R-:W-:Y:S01]  /*0120*/  SHF.L.U32 R0, R15, 0x1, RZ ;  /* 0x000000010f007819 */ /* 0x000fe200000006ff */
[----:B------:R-:W-:Y:S01]  /*0130*/  IMAD.IADD R12, R9, 0x1, -R2 ;  /* 0x00000001090c7824 */ /* 0x000fe200078e0a02 */
[----:B------:R-:W-:-:S03]  /*0140*/  ISETP.GT.AND P1, PT, R15, RZ, PT ;  /* 0x000000ff0f00720c */ /* 0x000fc60003f24270 */
[----:B------:R-:W-:Y:S01]  /*0150*/  IMAD R9, R9, 0x40, R0 ;  /* 0x0000004009097824 */ /* 0x000fe200078e0200 */
[C---:B------:R-:W-:Y:S02]  /*0160*/  ISETP.GT.AND P2, PT, R12.reuse, RZ, PT ;  /* 0x000000ff0c00720c */ /* 0x040fe40003f44270 */
[----:B------:R-:W-:Y:S01]  /*0170*/  LOP3.LUT R2, R12, R15, RZ, 0xfc, !PT ;  /* 0x0000000f0c027212 */ /* 0x000fe200078efcff */
[----:B------:R-:W-:Y:S01]  /*0180*/  VIADD R3, R9, 0xffffffdf ;  /* 0xffffffdf09037836 */ /* 0x000fe20000000000 */
[----:B------:R-:W-:Y:S01]  /*0190*/  ISETP.GT.AND P0, PT, R15, RZ, P2 ;  /* 0x000000ff0f00720c */ /* 0x000fe20001704270 */
[----:B------:R-:W-:Y:S01]  /*01a0*/  VIADD R7, R9, 0xffffffe0 ;  /* 0xffffffe009077836 */ /* 0x000fe20000000000 */
[----:B------:R-:W-:Y:S02]  /*01b0*/  ISETP.GT.AND P2, PT, R15, -0x1, P2 ;  /* 0xffffffff0f00780c */ /* 0x000fe40001744270 */
[----:B------:R-:W-:Y:S01]  /*01c0*/  ISETP.LT.AND P0, PT, R17, 0x1800, P0 ;  /* 0x000018001100780c */ /* 0x000fe20000701270 */
[----:B--2---:R-:W-:Y:S01]  /*01d0*/  IMAD.WIDE R6, R7, 0x4, R4 ;  /* 0x0000000407067825 */ /* 0x004fe200078e0204 */
[----:B------:R-:W-:-:S02]  /*01e0*/  ISETP.LT.AND P2, PT, R17, 0x1800, P2 ;  /* 0x000018001100780c */ /* 0x000fc40001741270 */
[----:B------:R-:W-:Y:S02]  /*01f0*/  ISETP.GT.AND P1, PT, R12, -0x1, P1 ;  /* 0xffffffff0c00780c */ /* 0x000fe40000f24270 */
[----:B------:R-:W-:Y:S01]  /*0200*/  ISETP.GT.AND P4, PT, R2, -0x1, !P3 ;  /* 0xffffffff0200780c */ /* 0x000fe20005f84270 */
[--C-:B------:R-:W-:Y:S01]  /*0210*/  IMAD.WIDE R2, R3, 0x4, R4.reuse ;  /* 0x0000000403027825 */ /* 0x100fe200078e0204 */
[----:B------:R-:W-:Y:S02]  /*0220*/  IADD3 R23, R9, -0x1f, RZ ;  /* 0xffffffe109177810 */ /* 0x000fe40007ffe0ff */
[----:B------:R-:W-:Y:S01]  /*0230*/  ISETP.LT.AND P1, PT, R17, 0x1800, P1 ;  /* 0x000018001100780c */ /* 0x000fe20000f21270 */
[----:B------:R-:W-:Y:S02]  /*0240*/  IMAD.MOV.U32 R16, RZ, RZ, RZ ;  /* 0x000000ffff107224 */ /* 0x000fe400078e00ff */
[----:B------:R-:W-:Y:S01]  /*0250*/  VIADD R25, R9, 0xffffffff ;  /* 0xffffffff09197836 */ /* 0x000fe20000000000 */
[----:B------:R1:W2:Y:S01]  /*0260*/  @P0 LDG.E.EL R13, desc[UR4][R2.64] ;  /* 0x00000004020d0981 */ /* 0x0002a2000c2e1900 */
[----:B------:R-:W-:Y:S01]  /*0270*/  IMAD.WIDE R22, R23, 0x4, R4 ;  /* 0x0000000417167825 */ /* 0x000fe200078e0204 */
[----:B------:R-:W-:-:S02]  /*0280*/  CS2R R18, SRZ ;  /* 0x0000000000127805 */ /* 0x000fc4000001ff00 */
[----:B------:R3:W4:Y:S01]  /*0290*/  @P2 LDG.E.EL R14, desc[UR4][R6.64] ;  /* 0x00000004060e2981 */ /* 0x000722000c2e1900 */
[--C-:B------:R-:W-:Y:S01]  /*02a0*/  IMAD.WIDE R24, R25, 0x4, R4.reuse ;  /* 0x0000000419187825 */ /* 0x100fe200078e0204 */
[----:B------:R-:W-:Y:S02]  /*02b0*/  CS2R R20, SRZ ;  /* 0x0000000000147805 */ /* 0x000fe4000001ff00 */
[----:B------:R5:W4:Y:S01]  /*02c0*/  @P2 LDG.E.EL R16, desc[UR4][R22.64] ;  /* 0x0000000416102981 */ /* 0x000b22000c2e1900 */
[C---:B------:R-:W-:Y:S01]  /*02d0*/  IMAD.WIDE R10, R9.reuse, 0x4, R4 ;  /* 0x00000004090a7825 */ /* 0x040fe200078e0204 */
[----:B------:R-:W-:Y:S01]  /*02e0*/  IADD3 R27, R9, 0x1f, RZ ;  /* 0x0000001f091b7810 */ /* 0x000fe20007ffe0ff */
[----:B-1----:R-:W1:Y:S01]  /*02f0*/  LDC.64 R2, c[0x0][0x210] ;  /* 0x00008400ff027b82 */ /* 0x002e620000000a00 */
[----:B------:R-:W4:Y:S01]  /*0300*/  @P1 LDG.E.EL R18, desc[UR4][R24.64] ;  /* 0x0000000418121981 */ /* 0x000f22000c2e1900 */
[----:B------:R-:W-:-:S03]  /*0310*/  VIADD R29, R9, 0x20 ;  /* 0x00000020091d7836 */ /* 0x000fc60000000000 */
[----:B------:R-:W4:Y:S01]  /*0320*/  @P4 LDG.E.EL R21, desc[UR4][R10.64] ;  /* 0x000000040a154981 */ /* 0x000f22000c2e1900 */
[----:B---3--:R-:W-:-:S03]  /*0330*/  IMAD.WIDE R6, R27, 0x4, R4 ;  /* 0x000000041b067825 */ /* 0x008fc600078e0204 */
[----:B------:R3:W4:Y:S01]  /*0340*/  @P4 LDG.E.EL R19, desc[UR4][R10.64+0x4] ;  /* 0x000004040a134981 */ /* 0x000722000c2e1900 */
[----:B-----5:R-:W-:Y:S02]  /*0350*/  VIADD R23, R9, 0x21 ;  /* 0x0000002109177836 */ /* 0x020fe40000000000 */
[--C-:B------:R-:W-:Y:S01]  /*0360*/  IMAD.WIDE R8, R29, 0x4, R4.reuse ;  /* 0x000000041d087825 */ /* 0x100fe200078e0204 */
[----:B------:R5:W4:Y:S03]  /*0370*/  @P1 LDG.E.EL R20, desc[UR4][R6.64] ;  /* 0x0000000406141981 */ /* 0x000b26000c2e1900 */
[----:B------:R-:W-:Y:S01]  /*0380*/  IMAD.WIDE R4, R23, 0x4, R4 ;  /* 0x0000000417047825 */ /* 0x000fe200078e0204 */
[----:B------:R-:W-:-:S06]  /*0390*/  CS2R R22, SRZ ;  /* 0x0000000000167805 */ /* 0x000fcc000001ff00 */
[----:B------:R-:W4:Y:S04]  /*03a0*/  @P4 LDG.E.EL R22, desc[UR4][R8.64] ;  /* 0x0000000408164981 */ /* 0x000f28000c2e1900 */
[----:B------:R1:W4:Y:S02]  /*03b0*/  @P4 LDG.E.EL R23, desc[UR4][R4.64] ;  /* 0x0000000404174981 */ /* 0x000324000c2e1900 */
[----:B-1----:R-:W-:Y:S01]  /*03c0*/  IMAD.WIDE R2, R17, 0x4, R2 ;  /* 0x0000000411027825 */ /* 0x002fe200078e0202 */
[----:B------:R-:W-:-:S06]  /*03d0*/  MOV R17, RZ ;  /* 0x000000ff00117202 */ /* 0x000fcc0000000f00 */
[----:B------:R-:W4:Y:S01]  /*03e0*/  @!P3 LDG.E R17, desc[UR4][R2.64] ;  /* 0x000000040211b981 */ /* 0x000f22000c1e1900 */
[----:B0--3--:R-:W-:Y:S02]  /*03f0*/  IMAD.SHL.U32 R11, R12, 0x2, RZ ;  /* 0x000000020c0b7824 */ /* 0x009fe400078e00ff */
[----:B------:R-:W-:Y:S02]  /*0400*/  IMAD.SHL.U32 R15, R15, 0x4, RZ ;  /* 0x000000040f0f7824 */ /* 0x000fe400078e00ff */
[--C-:B-----5:R-:W-:Y:S01]  /*0410*/  IMAD.MOV R6, RZ, RZ, -R11.reuse ;  /* 0x000000ffff067224 */ /* 0x120fe200078e0a0b */
[----:B------:R-:W-:Y:S02]  /*0420*/  IADD3 R10, -R0, 0x1, -R11 ;  /* 0x00000001000a7810 */ /* 0x000fe40007ffe90b */
[----:B------:R-:W-:Y:S02]  /*0430*/  IADD3 R0, R0, 0x2, RZ ;  /* 0x0000000200007810 */ /* 0x000fe40007ffe0ff */
[----:B------:R-:W-:Y:S01]  /*0440*/  IADD3 R11, R11, 0x2, RZ ;  /* 0x000000020b0b7810 */ /* 0x000fe20007ffe0ff */
[----:B------:R-:W-:-:S04]  /*0450*/  IMAD R15, R12, R15, R10 ;  /* 0x0000000f0c0f7224 */ /* 0x000fc800078e020a */
[----:B------:R-:W-:-:S04]  /*0460*/  IMAD.IADD R15, R0, 0x1, R15 ;  /* 0x00000001000f7824 */ /* 0x000fc800078e020f */
[----:B------:R-:W-:-:S04]  /*0470*/  IMAD R0, R0, R6, R15 ;  /* 0x0000000600007224 */ /* 0x000fc800078e020f */
[----:B------:R-:W-:-:S05]  /*0480*/  IMAD.IADD R0, R11, 0x1, R0 ;  /* 0x000000010b007824 */ /* 0x000fca00078e0200 */
[----:B------:R-:W-:-:S04]  /*0490*/  LEA R0, R11, R0, 0x1 ;  /* 0x000000000b007211 */ /* 0x000fc800078e08ff */
[----:B------:R-:W-:Y:S02]  /*04a0*/  I2FP.F32.S32 R4, R0 ;  /* 0x0000000000047245 */ /* 0x000fe40000201400 */
[----:B--2---:R-:W-:Y:S02]  /*04b0*/  SEL R13, R13, RZ, P0 ;  /* 0x000000ff0d0d7207 */ /* 0x004fe40000000000 */
[----:B------:R-:W-:Y:S02]  /*04c0*/  FSETP.GT.AND P0, PT, |R4|, 8.50705917302346158658e+37, PT ;  /* 0x7e8000000400780b */ /* 0x000fe40003f04200 */
[----:B----4-:R-:W-:Y:S02]  /*04d0*/  SEL R14, R14, RZ, P2 ;  /* 0x000000ff0e0e7207 */ /* 0x010fe40001000000 */
[----:B------:R-:W-:-:S03]  /*04e0*/  SEL R16, R16, RZ, P2 ;  /* 0x000000ff10107207 */ /* 0x000fc60001000000 */
[----:B------:R-:W-:Y:S01]  /*04f0*/  FADD R13, R13, R14 ;  /* 0x0000000e0d0d7221 */ /* 0x000fe20000000000 */
[----:B------:R-:W-:Y:S02]  /*0500*/  FSETP.GEU.AND P2, PT, |R4|, 1.175494350822287508e-38, PT ;  /* 0x008000000400780b */ /* 0x000fe40003f4e200 */
[----:B------:R-:W-:Y:S01]  /*0510*/  SEL R18, R18, RZ, P1 ;  /* 0x000000ff12127207 */ /* 0x000fe20000800000 */
[----:B------:R-:W-:Y:S02]  /*0520*/  FADD R13, R13, R16 ;  /* 0x000000100d0d7221 */ /* 0x000fe40000000000 */
[----:B------:R-:W-:Y:S01]  /*0530*/  @P0 FMUL R4, R4, 0.25 ;  /* 0x3e80000004040820 */ /* 0x000fe20000400000 */
[----:B------:R-:W-:Y:S01]  /*0540*/  SEL R21, R21, RZ, P4 ;  /* 0x000000ff15157207 */ /* 0x000fe20002000000 */
[----:B------:R-:W-:Y:S01]  /*0550*/  FADD R18, R13, R18 ;  /* 0x000000120d127221 */ /* 0x000fe20000000000 */
[----:B------:R-:W-:-:S03]  /*0560*/  SEL R19, R19, RZ, P4 ;  /* 0x000000ff13137207 */ /* 0x000fc60002000000 */
[----:B------:R-:W-:Y:S02]  /*0570*/  FADD R18, R18, R21 ;  /* 0x0000001512127221 */ /* 0x000fe40000000000 */
[----:B------:R-:W-:Y:S01]  /*0580*/  @!P2 FMUL R4, R4, 16777216 ;  /* 0x4b8000000404a820 */ /* 0x000fe20000400000 */
[----:B------:R-:W-:Y:S01]  /*0590*/  SEL R20, R20, RZ, P1 ;  /* 0x000000ff14147207 */ /* 0x000fe20000800000 */
[----:B------:R-:W-:-:S04]  /*05a0*/  FADD R19, R18, R19 ;  /* 0x0000001312137221 */ /* 0x000fc80000000000 */
[----:B------:R-:W-:Y:S01]  /*05b0*/  FADD R19, R19, R20 ;  /* 0x0000001413137221 */ /* 0x000fe20000000000 */
[----:B------:R-:W0:Y:S01]  /*05c0*/  MUFU.RCP R4, R4 ;  /* 0x0000000400047308 */ /* 0x000e220000001000 */
[----:B------:R-:W-:Y:S02]  /*05d0*/  SEL R22, R22, RZ, P4 ;  /* 0x000000ff16167207 */ /* 0x000fe40002000000 */
[----:B------:R-:W-:-:S03]  /*05e0*/  SEL R23, R23, RZ, P4 ;  /* 0x000000ff17177207 */ /* 0x000fc60002000000 */
[----:B------:R-:W-:-:S04]  /*05f0*/  FADD R22, R19, R22 ;  /* 0x0000001613167221 */ /* 0x000fc80000000000 */
[----:B------:R-:W-:-:S04]  /*0600*/  FADD R0, R22, R23 ;  /* 0x0000001716007221 */ /* 0x000fc80000000000 */
[----:B------:R-:W-:-:S04]  /*0610*/  @P0 FMUL R0, R0, 0.25 ;  /* 0x3e80000000000820 */ /* 0x000fc80000400000 */
[----:B------:R-:W-:-:S04]  /*0620*/  @!P2 FMUL R0, R0, 16777216 ;  /* 0x4b8000000000a820 */ /* 0x000fc80000400000 */
[----:B0-----:R-:W-:Y:S01]  /*0630*/  FFMA R17, R4, R0, R17 ;  /* 0x0000000004117223 */ /* 0x001fe20000000011 */
[----:B------:R-:W-:Y:S06]  /*0640*/  @P3 EXIT ;  /* 0x000000000000394d */ /* 0x000fec0003800000 */
[----:B------:R-:W-:Y:S01]  /*0650*/  STG.E desc[UR4][R2.64], R17 ;  /* 0x0000001102007986 */ /* 0x000fe2000c101904 */
[----:B------:R-:W-:Y:S05]  /*0660*/  EXIT ;  /* 0x000000000000794d */ /* 0x000fea0003800000 */
.L_x_0:
[----:B------:R-:W-:-:S00]  /*0670*/  BRA `(.L_x_0) ;  /* 0xfffffffc00fc7947 */ /* 0x000fc0000383ffff */
[----:B------:R-:W-:-:S00]  /*0680*/  NOP ;  /* 0x0000000000007918 */ /* 0x000fc00000000000 */
[----:B------:R-:W-:-:S00]  /*0690*/  NOP ;  /* 0x0000000000007918 */ /* 0x000fc00000000000 */
[----:B------:R-:W-:-:S00]  /*06a0*/  NOP ;  /* 0x0000000000007918 */ /* 0x000fc00000000000 */
[----:B------:R-:W-:-:S00]  /*06b0*/  NOP ;  /* 0x0000000000007918 */ /* 0x000fc00000000000 */
[----:B------:R-:W-:-:S00]  /*06c0*/  NOP ;  /* 0x0000000000007918 */ /* 0x000fc00000000000 */
[----:B------:R-:W-:-:S00]  /*06d0*/  NOP ;  /* 0x0000000000007918 */ /* 0x000fc00000000000 */
[----:B------:R-:W-:-:S00]  /*06e0*/  NOP ;  /* 0x0000000000007918 */ /* 0x000fc00000000000 */
[----:B------:R-:W-:-:S00]  /*06f0*/  NOP ;  /* 0x0000000000007918 */ /* 0x000fc00000000000 */
.L_x_1:


//--------------------- .nv.constant0.triton_poi_fused_add_avg_pool2d_7 --------------------------
	.section	.nv.constant0.triton_poi_fused_add_avg_pool2d_7,"a",@progbits
	.sectionflags	@""
	.align	4
.nv.constant0.triton_poi_fused_add_avg_pool2d_7:
	.zero		548
